//
// Generated by NVIDIA NVVM Compiler
//
// Compiler Build ID: CL-36424714
// Cuda compilation tools, release 13.0, V13.0.88
// Based on NVVM 20.0.0
//

.version 9.0
.target sm_100
.address_size 64

	// .globl	_Z15update_paraleloPfffi

.visible .entry _Z15update_paraleloPfffi(
	.param .u64 .ptr .align 1 _Z15update_paraleloPfffi_param_0,
	.param .f32 _Z15update_paraleloPfffi_param_1,
	.param .f32 _Z15update_paraleloPfffi_param_2,
	.param .u32 _Z15update_paraleloPfffi_param_3
)
{
	.reg .pred 	%p<2>;
	.reg .b32 	%r<6>;
	.reg .b32 	%f<11>;
	.reg .b64 	%rd<5>;

	ld.param.u64 	%rd1, [_Z15update_paraleloPfffi_param_0];
	ld.param.f32 	%f1, [_Z15update_paraleloPfffi_param_1];
	ld.param.f32 	%f2, [_Z15update_paraleloPfffi_param_2];
	ld.param.u32 	%r2, [_Z15update_paraleloPfffi_param_3];
	mov.u32 	%r3, %tid.x;
	mov.u32 	%r4, %ctaid.x;
	mov.u32 	%r5, %ntid.x;
	mad.lo.s32 	%r1, %r4, %r5, %r3;
	setp.ge.s32 	%p1, %r1, %r2;
	@%p1 bra 	$L__BB0_2;
	cvta.to.global.u64 	%rd2, %rd1;
	sub.f32 	%f3, %f2, %f1;
	mul.f32 	%f4, %f3, 0f40800000;
	mul.wide.s32 	%rd3, %r1, 4;
	add.s64 	%rd4, %rd2, %rd3;
	ld.global.f32 	%f5, [%rd4];
	sub.f32 	%f6, %f4, %f5;
	add.f32 	%f7, %f6, 0f40400000;
	cvt.rn.f32.s32 	%f8, %r1;
	add.f32 	%f9, %f7, %f8;
	fma.rn.f32 	%f10, %f1, %f9, %f5;
	st.global.f32 	[%rd4], %f10;
$L__BB0_2:
	ret;

}


// ===== COMPILED SASS (sm_100) =====

	.target	sm_100

	.elftype	@"ET_EXEC"


//--------------------- .note.nv.tkinfo           --------------------------
	.section	.note.nv.tkinfo,"",@"SHT_NOTE"
	.sectionflags	@"SHF_NOTE_NV_TKINFO"
	.tkinfo
        /*0018*/ 	.word	0x00000002
        /*0030*/ 	.string	""
        /*0030*/ 	.string	"ptxas"
        /*0030*/ 	.string	"Cuda compilation tools, release 13.0, V13.0.88"
        /*0030*/ 	.string	"Build cuda_13.0.r13.0/compiler.36424714_0"
        /*0030*/ 	.string	"-arch sm_100 -m 64 "



//--------------------- .note.nv.cuinfo           --------------------------
	.section	.note.nv.cuinfo,"",@"SHT_NOTE"
	.sectionflags	@"SHF_NOTE_NV_CUINFO"
        /*0018*/ 	.short	0x0002
        /*001a*/ 	.short	0x0064
        /*001c*/ 	.short	0x0082
	.zero		2


//--------------------- .nv.info                  --------------------------
	.section	.nv.info,"",@"SHT_CUDA_INFO"
	.align	4


	//----- nvinfo : EIATTR_REGCOUNT
	.align		4
        /*0000*/ 	.byte	0x04, 0x2f
        /*0002*/ 	.short	(.L_1 - .L_0)
	.align		4
.L_0:
        /*0004*/ 	.word	index@(_Z15update_paraleloPfffi)
        /*0008*/ 	.word	0x0000000c


	//----- nvinfo : EIATTR_FRAME_SIZE
	.align		4
.L_1:
        /*000c*/ 	.byte	0x04, 0x11
        /*000e*/ 	.short	(.L_3 - .L_2)
	.align		4
.L_2:
        /*0010*/ 	.word	index@(_Z15update_paraleloPfffi)
        /*0014*/ 	.word	0x00000000


	//----- nvinfo : EIATTR_MIN_STACK_SIZE
	.align		4
.L_3:
        /*0018*/ 	.byte	0x04, 0x12
        /*001a*/ 	.short	(.L_5 - .L_4)
	.align		4
.L_4:
        /*001c*/ 	.word	index@(_Z15update_paraleloPfffi)
        /*0020*/ 	.word	0x00000000
.L_5:


//--------------------- .nv.compat                --------------------------
	.section	.nv.compat,"",@"SHT_CUDA_COMPAT_INFO"
	.align	4
        /*0000*/ 	.byte	0x02, 0x09, 0x00, 0x00, 0x02, 0x02, 0x01, 0x00, 0x02, 0x05, 0x05, 0x00, 0x03, 0x07, 0x01, 0x01
        /*0010*/ 	.byte	0x02, 0x03, 0x00, 0x00, 0x02, 0x06, 0x01, 0x00, 0x04, 0x0b, 0x08, 0x00, 0x09, 0x00, 0x00, 0x00
        /*0020*/ 	.byte	0x00, 0x00, 0x00, 0x00


//--------------------- .nv.info._Z15update_paraleloPfffi --------------------------
	.section	.nv.info._Z15update_paraleloPfffi,"",@"SHT_CUDA_INFO"
	.sectionflags	@""
	.align	4


	//----- nvinfo : EIATTR_CUDA_API_VERSION
	.align		4
        /*0000*/ 	.byte	0x04, 0x37
        /*0002*/ 	.short	(.L_7 - .L_6)
.L_6:
        /*0004*/ 	.word	0x00000082


	//----- nvinfo : EIATTR_KPARAM_INFO
	.align		4
.L_7:
        /*0008*/ 	.byte	0x04, 0x17
        /*000a*/ 	.short	(.L_9 - .L_8)
.L_8:
        /*000c*/ 	.word	0x00000000
        /*0010*/ 	.short	0x0003
        /*0012*/ 	.short	0x0010
        /*0014*/ 	.byte	0x00, 0xf0, 0x11, 0x00


	//----- nvinfo : EIATTR_KPARAM_INFO
	.align		4
.L_9:
        /*0018*/ 	.byte	0x04, 0x17
        /*001a*/ 	.short	(.L_11 - .L_10)
.L_10:
        /*001c*/ 	.word	0x00000000
        /*0020*/ 	.short	0x0002
        /*0022*/ 	.short	0x000c
        /*0024*/ 	.byte	0x00, 0xf0, 0x11, 0x00


	//----- nvinfo : EIATTR_KPARAM_INFO
	.align		4
.L_11:
        /*0028*/ 	.byte	0x04, 0x17
        /*002a*/ 	.short	(.L_13 - .L_12)
.L_12:
        /*002c*/ 	.word	0x00000000
        /*0030*/ 	.short	0x0001
        /*0032*/ 	.short	0x0008
        /*0034*/ 	.byte	0x00, 0xf0, 0x11, 0x00


	//----- nvinfo : EIATTR_KPARAM_INFO
	.align		4
.L_13:
        /*0038*/ 	.byte	0x04, 0x17
        /*003a*/ 	.short	(.L_15 - .L_14)
.L_14:
        /*003c*/ 	.word	0x00000000
        /*0040*/ 	.short	0x0000
        /*0042*/ 	.short	0x0000
        /*0044*/ 	.byte	0x00, 0xf5, 0x21, 0x00


	//----- nvinfo : EIATTR_SPARSE_MMA_MASK
	.align		4
.L_15:
        /*0048*/ 	.byte	0x03, 0x50
        /*004a*/ 	.short	0x0000


	//----- nvinfo : EIATTR_MAXREG_COUNT
	.align		4
        /*004c*/ 	.byte	0x03, 0x1b
        /*004e*/ 	.short	0x00ff


	//----- nvinfo : EIATTR_MERCURY_ISA_VERSION
	.align		4
        /*0050*/ 	.byte	0x03, 0x5f
        /*0052*/ 	.short	0x0101


	//----- nvinfo : EIATTR_VRC_CTA_INIT_COUNT
	.align		4
        /*0054*/ 	.byte	0x02, 0x4a
	.zero		1
	.zero		1


	//----- nvinfo : EIATTR_EXIT_INSTR_OFFSETS
	.align		4
        /*0058*/ 	.byte	0x04, 0x1c
        /*005a*/ 	.short	(.L_17 - .L_16)


	//   ....[0]....
.L_16:
        /*005c*/ 	.word	0x00000070


	//   ....[1]....
        /*0060*/ 	.word	0x00000140


	//----- nvinfo : EIATTR_CBANK_PARAM_SIZE
	.align		4
.L_17:
        /*0064*/ 	.byte	0x03, 0x19
        /*0066*/ 	.short	0x0014


	//----- nvinfo : EIATTR_PARAM_CBANK
	.align		4
        /*0068*/ 	.byte	0x04, 0x0a
        /*006a*/ 	.short	(.L_19 - .L_18)
	.align		4
.L_18:
        /*006c*/ 	.word	index@(.nv.constant0._Z15update_paraleloPfffi)
        /*0070*/ 	.short	0x0380
        /*0072*/ 	.short	0x0014


	//----- nvinfo : EIATTR_SW_WAR
	.align		4
.L_19:
        /*0074*/ 	.byte	0x04, 0x36
        /*0076*/ 	.short	(.L_21 - .L_20)
.L_20:
        /*0078*/ 	.word	0x00000008
.L_21:


//--------------------- .nv.callgraph             --------------------------
	.section	.nv.callgraph,"",@"SHT_CUDA_CALLGRAPH"
	.align	4
	.sectionentsize	8
	.align		4
        /*0000*/ 	.word	0x00000000
	.align		4
        /*0004*/ 	.word	0xffffffff
	.align		4
        /*0008*/ 	.word	0x00000000
	.align		4
        /*000c*/ 	.word	0xfffffffe
	.align		4
        /*0010*/ 	.word	0x00000000
	.align		4
        /*0014*/ 	.word	0xfffffffd
	.align		4
        /*0018*/ 	.word	0x00000000
	.align		4
        /*001c*/ 	.word	0xfffffffc


//--------------------- .text._Z15update_paraleloPfffi --------------------------
	.section	.text._Z15update_paraleloPfffi,"ax",@progbits
	.align	128
        .global         _Z15update_paraleloPfffi
        .type           _Z15update_paraleloPfffi,@function
        .size           _Z15update_paraleloPfffi,(.L_x_1 - _Z15update_paraleloPfffi)
        .other          _Z15update_paraleloPfffi,@"STO_CUDA_ENTRY STV_DEFAULT"
_Z15update_paraleloPfffi:
.text._Z15update_paraleloPfffi:
[----:B------:R-:W-:Y:S01]  /*0000*/  LDC R1, c[0x0][0x37c] ;  /* 0x0000df00ff017b82 */ /* 0x000fe20000000800 */
[----:B------:R-:W0:Y:S07]  /*0010*/  S2R R5, SR_TID.X ;  /* 0x0000000000057919 */ /* 0x000e2e0000002100 */
[----:B------:R-:W0:Y:S01]  /*0020*/  S2UR UR4, SR_CTAID.X ;  /* 0x00000000000479c3 */ /* 0x000e220000002500 */
[----:B------:R-:W1:Y:S07]  /*0030*/  LDCU UR5, c[0x0][0x390] ;  /* 0x00007200ff0577ac */ /* 0x000e6e0008000800 */
[----:B------:R-:W0:Y:S02]  /*0040*/  LDC R0, c[0x0][0x360] ;  /* 0x0000d800ff007b82 */ /* 0x000e240000000800 */
[----:B0-----:R-:W-:-:S05]  /*0050*/  IMAD R5, R0, UR4, R5 ;  /* 0x0000000400057c24 */ /* 0x001fca000f8e0205 */
[----:B-1----:R-:W-:-:S13]  /*0060*/  ISETP.GE.AND P0, PT, R5, UR5, PT ;  /* 0x0000000505007c0c */ /* 0x002fda000bf06270 */
[----:B------:R-:W-:Y:S05]  /*0070*/  @P0 EXIT ;  /* 0x000000000000094d */ /* 0x000fea0003800000 */
[----:B------:R-:W0:Y:S01]  /*0080*/  LDC.64 R2, c[0x0][0x380] ;  /* 0x0000e000ff027b82 */ /* 0x000e220000000a00 */
[----:B------:R-:W1:Y:S07]  /*0090*/  LDCU.64 UR4, c[0x0][0x358] ;  /* 0x00006b00ff0477ac */ /* 0x000e6e0008000a00 */
[----:B------:R-:W2:Y:S01]  /*00a0*/  LDC.64 R8, c[0x0][0x388] ;  /* 0x0000e200ff087b82 */ /* 0x000ea20000000a00 */
[----:B0-----:R-:W-:-:S05]  /*00b0*/  IMAD.WIDE R2, R5, 0x4, R2 ;  /* 0x0000000405027825 */ /* 0x001fca00078e0202 */
[----:B-1----:R-:W3:Y:S01]  /*00c0*/  LDG.E R7, desc[UR4][R2.64] ;  /* 0x0000000402077981 */ /* 0x002ee2000c1e1900 */
[----:B------:R-:W-:Y:S01]  /*00d0*/  I2FP.F32.S32 R5, R5 ;  /* 0x0000000500057245 */ /* 0x000fe20000201400 */
[----:B--2---:R-:W-:-:S04]  /*00e0*/  FADD R0, R9, -R8 ;  /* 0x8000000809007221 */ /* 0x004fc80000000000 */
[----:B---3--:R-:W-:-:S04]  /*00f0*/  FFMA R0, R0, 4, -R7 ;  /* 0x4080000000007823 */ /* 0x008fc80000000807 */
[----:B------:R-:W-:-:S04]  /*0100*/  FADD R0, R0, 3 ;  /* 0x4040000000007421 */ /* 0x000fc80000000000 */
[----:B------:R-:W-:-:S04]  /*0110*/  FADD R0, R0, R5 ;  /* 0x0000000500007221 */ /* 0x000fc80000000000 */
[----:B------:R-:W-:-:S05]  /*0120*/  FFMA R7, R0, R8, R7 ;  /* 0x0000000800077223 */ /* 0x000fca0000000007 */
[----:B------:R-:W-:Y:S01]  /*0130*/  STG.E desc[UR4][R2.64], R7 ;  /* 0x0000000702007986 */ /* 0x000fe2000c101904 */
[----:B------:R-:W-:Y:S05]  /*0140*/  EXIT ;  /* 0x000000000000794d */ /* 0x000fea0003800000 */
.L_x_0:
[----:B------:R-:W-:-:S00]  /*0150*/  BRA `(.L_x_0) ;  /* 0xfffffffc00fc7947 */ /* 0x000fc0000383ffff */
[----:B------:R-:W-:-:S00]  /*0160*/  NOP ;  /* 0x0000000000007918 */ /* 0x000fc00000000000 */
        /* <DEDUP_REMOVED lines=9> */
.L_x_1:


//--------------------- .nv.shared.reserved.0     --------------------------
	.section	.nv.shared.reserved.0,"aw",@nobits
	.weak		__nv_reservedSMEM_offset_0_alias
	.size		__nv_reservedSMEM_offset_0_alias, 0, 64
	.other		__nv_reservedSMEM_offset_0_alias,@"STO_CUDA_RESERVED_SHARED STV_DEFAULT"
__nv_reservedSMEM_offset_0_alias:
	.zero		0
	.zero		64


//--------------------- .nv.constant0._Z15update_paraleloPfffi --------------------------
	.section	.nv.constant0._Z15update_paraleloPfffi,"a",@progbits
	.sectionflags	@""
	.align	4
.nv.constant0._Z15update_paraleloPfffi:
	.zero		916


//--------------------- SYMBOLS --------------------------

	.type		.nv.reservedSmem.offset0,@object
	.size		.nv.reservedSmem.offset0,0x4
